//
// Generated by NVIDIA NVVM Compiler
//
// Compiler Build ID: CL-36424714
// Cuda compilation tools, release 13.0, V13.0.88
// Based on NVVM 20.0.0
//

.version 9.0
.target sm_100
.address_size 64

	// .globl	_Z23histogram_global_kernelPjS_jj
// _ZZ23histogram_shared_kernelPjS_jjE16privateHistogram has been demoted

.visible .entry _Z23histogram_global_kernelPjS_jj(
	.param .u64 .ptr .align 1 _Z23histogram_global_kernelPjS_jj_param_0,
	.param .u64 .ptr .align 1 _Z23histogram_global_kernelPjS_jj_param_1,
	.param .u32 _Z23histogram_global_kernelPjS_jj_param_2,
	.param .u32 _Z23histogram_global_kernelPjS_jj_param_3
)
{
	.reg .pred 	%p<3>;
	.reg .b32 	%r<13>;
	.reg .b64 	%rd<9>;

	ld.param.u64 	%rd3, [_Z23histogram_global_kernelPjS_jj_param_0];
	ld.param.u64 	%rd4, [_Z23histogram_global_kernelPjS_jj_param_1];
	ld.param.u32 	%r6, [_Z23histogram_global_kernelPjS_jj_param_2];
	mov.u32 	%r7, %tid.x;
	mov.u32 	%r8, %ctaid.x;
	mov.u32 	%r1, %ntid.x;
	mad.lo.s32 	%r12, %r8, %r1, %r7;
	setp.ge.u32 	%p1, %r12, %r6;
	@%p1 bra 	$L__BB0_3;
	mov.u32 	%r9, %nctaid.x;
	mul.lo.s32 	%r3, %r1, %r9;
	cvta.to.global.u64 	%rd1, %rd3;
	cvta.to.global.u64 	%rd2, %rd4;
$L__BB0_2:
	mul.wide.s32 	%rd5, %r12, 4;
	add.s64 	%rd6, %rd1, %rd5;
	ld.global.u32 	%r10, [%rd6];
	mul.wide.s32 	%rd7, %r10, 4;
	add.s64 	%rd8, %rd2, %rd7;
	atom.global.add.u32 	%r11, [%rd8], 1;
	add.s32 	%r12, %r12, %r3;
	setp.lt.u32 	%p2, %r12, %r6;
	@%p2 bra 	$L__BB0_2;
$L__BB0_3:
	ret;

}
	// .globl	_Z23histogram_shared_kernelPjS_jj
.visible .entry _Z23histogram_shared_kernelPjS_jj(
	.param .u64 .ptr .align 1 _Z23histogram_shared_kernelPjS_jj_param_0,
	.param .u64 .ptr .align 1 _Z23histogram_shared_kernelPjS_jj_param_1,
	.param .u32 _Z23histogram_shared_kernelPjS_jj_param_2,
	.param .u32 _Z23histogram_shared_kernelPjS_jj_param_3
)
{
	.reg .pred 	%p<9>;
	.reg .b16 	%rs<7>;
	.reg .b32 	%r<101>;
	.reg .b64 	%rd<21>;
	// demoted variable
	.shared .align 4 .b8 _ZZ23histogram_shared_kernelPjS_jjE16privateHistogram[16384];
	ld.param.u64 	%rd7, [_Z23histogram_shared_kernelPjS_jj_param_0];
	ld.param.u64 	%rd8, [_Z23histogram_shared_kernelPjS_jj_param_1];
	ld.param.u32 	%r48, [_Z23histogram_shared_kernelPjS_jj_param_2];
	cvta.to.global.u64 	%rd1, %rd8;
	mov.u32 	%r100, %tid.x;
	mov.u32 	%r49, %ctaid.x;
	mov.u32 	%r2, %ntid.x;
	mad.lo.s32 	%r92, %r49, %r2, %r100;
	add.s32 	%r50, %r100, %r2;
	cvt.u16.u32 	%rs2, %r50;
	xor.b16  	%rs3, %rs2, 4095;
	cvt.u16.u32 	%rs4, %r2;
	div.u16 	%rs5, %rs3, %rs4;
	and.b16  	%rs1, %rs5, 3;
	xor.b16  	%rs6, %rs1, 2;
	cvt.u32.u16 	%r4, %rs6;
	setp.eq.s16 	%p1, %rs1, 2;
	mov.u32 	%r91, %r100;
	@%p1 bra 	$L__BB1_3;
	shl.b32 	%r51, %r100, 2;
	mov.u32 	%r52, _ZZ23histogram_shared_kernelPjS_jjE16privateHistogram;
	add.s32 	%r88, %r52, %r51;
	shl.b32 	%r6, %r2, 2;
	neg.s32 	%r87, %r4;
	mad.lo.s32 	%r91, %r2, %r4, %r100;
$L__BB1_2:
	.pragma "nounroll";
	mov.b32 	%r53, 0;
	st.shared.u32 	[%r88], %r53;
	add.s32 	%r88, %r88, %r6;
	add.s32 	%r87, %r87, 1;
	setp.ne.s32 	%p2, %r87, 0;
	@%p2 bra 	$L__BB1_2;
$L__BB1_3:
	shl.b32 	%r14, %r2, 2;
	shl.b32 	%r54, %r91, 2;
	mov.u32 	%r55, _ZZ23histogram_shared_kernelPjS_jjE16privateHistogram;
	add.s32 	%r90, %r55, %r54;
	shl.b32 	%r16, %r2, 4;
	shl.b32 	%r17, %r2, 3;
	mul.lo.s32 	%r18, %r2, 12;
$L__BB1_4:
	mov.b32 	%r56, 0;
	st.shared.u32 	[%r90], %r56;
	add.s32 	%r57, %r90, %r14;
	st.shared.u32 	[%r57], %r56;
	add.s32 	%r58, %r90, %r17;
	st.shared.u32 	[%r58], %r56;
	add.s32 	%r59, %r90, %r18;
	st.shared.u32 	[%r59], %r56;
	add.s32 	%r91, %r91, %r14;
	add.s32 	%r90, %r90, %r16;
	setp.lt.u32 	%p3, %r91, 4096;
	@%p3 bra 	$L__BB1_4;
	setp.ge.u32 	%p4, %r92, %r48;
	@%p4 bra 	$L__BB1_8;
	mov.u32 	%r60, %nctaid.x;
	mul.lo.s32 	%r19, %r2, %r60;
	cvta.to.global.u64 	%rd2, %rd7;
$L__BB1_7:
	mul.wide.u32 	%rd9, %r92, 4;
	add.s64 	%rd10, %rd2, %rd9;
	ld.global.u32 	%r61, [%rd10];
	shl.b32 	%r62, %r61, 2;
	add.s32 	%r64, %r55, %r62;
	atom.shared.add.u32 	%r65, [%r64], 1;
	add.s32 	%r92, %r92, %r19;
	setp.lt.u32 	%p5, %r92, %r48;
	@%p5 bra 	$L__BB1_7;
$L__BB1_8:
	setp.eq.s16 	%p6, %rs1, 2;
	bar.sync 	0;
	@%p6 bra 	$L__BB1_11;
	shl.b32 	%r66, %r100, 2;
	add.s32 	%r94, %r55, %r66;
	mul.wide.u32 	%rd11, %r100, 4;
	add.s64 	%rd20, %rd1, %rd11;
	mul.wide.u32 	%rd4, %r2, 4;
	neg.s32 	%r93, %r4;
	mad.lo.s32 	%r100, %r2, %r4, %r100;
$L__BB1_10:
	.pragma "nounroll";
	ld.shared.u32 	%r68, [%r94];
	atom.global.add.u32 	%r69, [%rd20], %r68;
	add.s32 	%r94, %r94, %r14;
	add.s64 	%rd20, %rd20, %rd4;
	add.s32 	%r93, %r93, 1;
	setp.ne.s32 	%p7, %r93, 0;
	@%p7 bra 	$L__BB1_10;
$L__BB1_11:
	shl.b32 	%r70, %r2, 1;
	add.s32 	%r99, %r100, %r70;
	mad.lo.s32 	%r98, %r2, 3, %r100;
	add.s32 	%r97, %r2, %r100;
	shl.b32 	%r71, %r100, 2;
	add.s32 	%r96, %r55, %r71;
$L__BB1_12:
	mul.wide.u32 	%rd12, %r100, 4;
	add.s64 	%rd13, %rd1, %rd12;
	ld.shared.u32 	%r73, [%r96];
	atom.global.add.u32 	%r74, [%rd13], %r73;
	add.s32 	%r75, %r100, %r2;
	mul.wide.u32 	%rd14, %r97, 4;
	add.s64 	%rd15, %rd1, %rd14;
	add.s32 	%r76, %r96, %r14;
	ld.shared.u32 	%r77, [%r76];
	atom.global.add.u32 	%r78, [%rd15], %r77;
	add.s32 	%r79, %r75, %r2;
	mul.wide.u32 	%rd16, %r99, 4;
	add.s64 	%rd17, %rd1, %rd16;
	add.s32 	%r80, %r96, %r17;
	ld.shared.u32 	%r81, [%r80];
	atom.global.add.u32 	%r82, [%rd17], %r81;
	add.s32 	%r83, %r79, %r2;
	mul.wide.u32 	%rd18, %r98, 4;
	add.s64 	%rd19, %rd1, %rd18;
	add.s32 	%r84, %r96, %r18;
	ld.shared.u32 	%r85, [%r84];
	atom.global.add.u32 	%r86, [%rd19], %r85;
	add.s32 	%r100, %r83, %r2;
	add.s32 	%r99, %r99, %r14;
	add.s32 	%r98, %r98, %r14;
	add.s32 	%r97, %r97, %r14;
	add.s32 	%r96, %r96, %r16;
	setp.lt.u32 	%p8, %r100, 4096;
	@%p8 bra 	$L__BB1_12;
	ret;

}
	// .globl	_Z26histogram_shared_optimizedPjS_jj
.visible .entry _Z26histogram_shared_optimizedPjS_jj(
	.param .u64 .ptr .align 1 _Z26histogram_shared_optimizedPjS_jj_param_0,
	.param .u64 .ptr .align 1 _Z26histogram_shared_optimizedPjS_jj_param_1,
	.param .u32 _Z26histogram_shared_optimizedPjS_jj_param_2,
	.param .u32 _Z26histogram_shared_optimizedPjS_jj_param_3
)
{


	ret;

}
	// .globl	_Z14convert_kernelPjj
.visible .entry _Z14convert_kernelPjj(
	.param .u64 .ptr .align 1 _Z14convert_kernelPjj_param_0,
	.param .u32 _Z14convert_kernelPjj_param_1
)
{


	ret;

}


// ===== COMPILED SASS (sm_100) =====

	.target	sm_100

	.elftype	@"ET_EXEC"


//--------------------- .note.nv.tkinfo           --------------------------
	.section	.note.nv.tkinfo,"",@"SHT_NOTE"
	.sectionflags	@"SHF_NOTE_NV_TKINFO"
	.tkinfo
        /*0018*/ 	.word	0x00000002
        /*0030*/ 	.string	""
        /*0030*/ 	.string	"ptxas"
        /*0030*/ 	.string	"Cuda compilation tools, release 13.0, V13.0.88"
        /*0030*/ 	.string	"Build cuda_13.0.r13.0/compiler.36424714_0"
        /*0030*/ 	.string	"-arch sm_100 -m 64 "



//--------------------- .note.nv.cuinfo           --------------------------
	.section	.note.nv.cuinfo,"",@"SHT_NOTE"
	.sectionflags	@"SHF_NOTE_NV_CUINFO"
        /*0018*/ 	.short	0x0002
        /*001a*/ 	.short	0x0064
        /*001c*/ 	.short	0x0082
	.zero		2


//--------------------- .nv.info                  --------------------------
	.section	.nv.info,"",@"SHT_CUDA_INFO"
	.align	4


	//----- nvinfo : EIATTR_REGCOUNT
	.align		4
        /*0000*/ 	.byte	0x04, 0x2f
        /*0002*/ 	.short	(.L_1 - .L_0)
	.align		4
.L_0:
        /*0004*/ 	.word	index@(_Z23histogram_global_kernelPjS_jj)
        /*0008*/ 	.word	0x00000010


	//----- nvinfo : EIATTR_FRAME_SIZE
	.align		4
.L_1:
        /*000c*/ 	.byte	0x04, 0x11
        /*000e*/ 	.short	(.L_3 - .L_2)
	.align		4
.L_2:
        /*0010*/ 	.word	index@(_Z23histogram_global_kernelPjS_jj)
        /*0014*/ 	.word	0x00000000


	//----- nvinfo : EIATTR_REGCOUNT
	.align		4
.L_3:
        /*0018*/ 	.byte	0x04, 0x2f
        /*001a*/ 	.short	(.L_5 - .L_4)
	.align		4
.L_4:
        /*001c*/ 	.word	index@(_Z23histogram_shared_kernelPjS_jj)
        /*0020*/ 	.word	0x00000020


	//----- nvinfo : EIATTR_FRAME_SIZE
	.align		4
.L_5:
        /*0024*/ 	.byte	0x04, 0x11
        /*0026*/ 	.short	(.L_7 - .L_6)
	.align		4
.L_6:
        /*0028*/ 	.word	index@($__internal_0_$__cuda_sm20_div_u16)
        /*002c*/ 	.word	0x00000000


	//----- nvinfo : EIATTR_FRAME_SIZE
	.align		4
.L_7:
        /*0030*/ 	.byte	0x04, 0x11
        /*0032*/ 	.short	(.L_9 - .L_8)
	.align		4
.L_8:
        /*0034*/ 	.word	index@(_Z23histogram_shared_kernelPjS_jj)
        /*0038*/ 	.word	0x00000000


	//----- nvinfo : EIATTR_REGCOUNT
	.align		4
.L_9:
        /*003c*/ 	.byte	0x04, 0x2f
        /*003e*/ 	.short	(.L_11 - .L_10)
	.align		4
.L_10:
        /*0040*/ 	.word	index@(_Z26histogram_shared_optimizedPjS_jj)
        /*0044*/ 	.word	0x00000004


	//----- nvinfo : EIATTR_FRAME_SIZE
	.align		4
.L_11:
        /*0048*/ 	.byte	0x04, 0x11
        /*004a*/ 	.short	(.L_13 - .L_12)
	.align		4
.L_12:
        /*004c*/ 	.word	index@(_Z26histogram_shared_optimizedPjS_jj)
        /*0050*/ 	.word	0x00000000


	//----- nvinfo : EIATTR_REGCOUNT
	.align		4
.L_13:
        /*0054*/ 	.byte	0x04, 0x2f
        /*0056*/ 	.short	(.L_15 - .L_14)
	.align		4
.L_14:
        /*0058*/ 	.word	index@(_Z14convert_kernelPjj)
        /*005c*/ 	.word	0x00000004


	//----- nvinfo : EIATTR_FRAME_SIZE
	.align		4
.L_15:
        /*0060*/ 	.byte	0x04, 0x11
        /*0062*/ 	.short	(.L_17 - .L_16)
	.align		4
.L_16:
        /*0064*/ 	.word	index@(_Z14convert_kernelPjj)
        /*0068*/ 	.word	0x00000000


	//----- nvinfo : EIATTR_MIN_STACK_SIZE
	.align		4
.L_17:
        /*006c*/ 	.byte	0x04, 0x12
        /*006e*/ 	.short	(.L_19 - .L_18)
	.align		4
.L_18:
        /*0070*/ 	.word	index@(_Z14convert_kernelPjj)
        /*0074*/ 	.word	0x00000000


	//----- nvinfo : EIATTR_MIN_STACK_SIZE
	.align		4
.L_19:
        /*0078*/ 	.byte	0x04, 0x12
        /*007a*/ 	.short	(.L_21 - .L_20)
	.align		4
.L_20:
        /*007c*/ 	.word	index@(_Z26histogram_shared_optimizedPjS_jj)
        /*0080*/ 	.word	0x00000000


	//----- nvinfo : EIATTR_MIN_STACK_SIZE
	.align		4
.L_21:
        /*0084*/ 	.byte	0x04, 0x12
        /*0086*/ 	.short	(.L_23 - .L_22)
	.align		4
.L_22:
        /*0088*/ 	.word	index@(_Z23histogram_shared_kernelPjS_jj)
        /*008c*/ 	.word	0x00000000


	//----- nvinfo : EIATTR_MIN_STACK_SIZE
	.align		4
.L_23:
        /*0090*/ 	.byte	0x04, 0x12
        /*0092*/ 	.short	(.L_25 - .L_24)
	.align		4
.L_24:
        /*0094*/ 	.word	index@(_Z23histogram_global_kernelPjS_jj)
        /*0098*/ 	.word	0x00000000
.L_25:


//--------------------- .nv.compat                --------------------------
	.section	.nv.compat,"",@"SHT_CUDA_COMPAT_INFO"
	.align	4
        /*0000*/ 	.byte	0x02, 0x09, 0x00, 0x00, 0x02, 0x02, 0x01, 0x00, 0x02, 0x05, 0x05, 0x00, 0x03, 0x07, 0x01, 0x01
        /*0010*/ 	.byte	0x02, 0x03, 0x00, 0x00, 0x02, 0x06, 0x01, 0x00, 0x04, 0x0b, 0x08, 0x00, 0x01, 0x00, 0x00, 0x00
        /*0020*/ 	.byte	0x00, 0x00, 0x00, 0x00


//--------------------- .nv.info._Z14convert_kernelPjj --------------------------
	.section	.nv.info._Z14convert_kernelPjj,"",@"SHT_CUDA_INFO"
	.sectionflags	@""
	.align	4


	//----- nvinfo : EIATTR_CUDA_API_VERSION
	.align		4
        /*0000*/ 	.byte	0x04, 0x37
        /*0002*/ 	.short	(.L_27 - .L_26)
.L_26:
        /*0004*/ 	.word	0x00000082


	//----- nvinfo : EIATTR_KPARAM_INFO
	.align		4
.L_27:
        /*0008*/ 	.byte	0x04, 0x17
        /*000a*/ 	.short	(.L_29 - .L_28)
.L_28:
        /*000c*/ 	.word	0x00000000
        /*0010*/ 	.short	0x0001
        /*0012*/ 	.short	0x0008
        /*0014*/ 	.byte	0x00, 0xf0, 0x11, 0x00


	//----- nvinfo : EIATTR_KPARAM_INFO
	.align		4
.L_29:
        /*0018*/ 	.byte	0x04, 0x17
        /*001a*/ 	.short	(.L_31 - .L_30)
.L_30:
        /*001c*/ 	.word	0x00000000
        /*0020*/ 	.short	0x0000
        /*0022*/ 	.short	0x0000
        /*0024*/ 	.byte	0x00, 0xf5, 0x21, 0x00


	//----- nvinfo : EIATTR_SPARSE_MMA_MASK
	.align		4
.L_31:
        /*0028*/ 	.byte	0x03, 0x50
        /*002a*/ 	.short	0x0000


	//----- nvinfo : EIATTR_MAXREG_COUNT
	.align		4
        /*002c*/ 	.byte	0x03, 0x1b
        /*002e*/ 	.short	0x00ff


	//----- nvinfo : EIATTR_MERCURY_ISA_VERSION
	.align		4
        /*0030*/ 	.byte	0x03, 0x5f
        /*0032*/ 	.short	0x0101


	//----- nvinfo : EIATTR_VRC_CTA_INIT_COUNT
	.align		4
        /*0034*/ 	.byte	0x02, 0x4a
	.zero		1
	.zero		1


	//----- nvinfo : EIATTR_EXIT_INSTR_OFFSETS
	.align		4
        /*0038*/ 	.byte	0x04, 0x1c
        /*003a*/ 	.short	(.L_33 - .L_32)


	//   ....[0]....
.L_32:
        /*003c*/ 	.word	0x00000010


	//----- nvinfo : EIATTR_CBANK_PARAM_SIZE
	.align		4
.L_33:
        /*0040*/ 	.byte	0x03, 0x19
        /*0042*/ 	.short	0x000c


	//----- nvinfo : EIATTR_PARAM_CBANK
	.align		4
        /*0044*/ 	.byte	0x04, 0x0a
        /*0046*/ 	.short	(.L_35 - .L_34)
	.align		4
.L_34:
        /*0048*/ 	.word	index@(.nv.constant0._Z14convert_kernelPjj)
        /*004c*/ 	.short	0x0380
        /*004e*/ 	.short	0x000c


	//----- nvinfo : EIATTR_SW_WAR
	.align		4
.L_35:
        /*0050*/ 	.byte	0x04, 0x36
        /*0052*/ 	.short	(.L_37 - .L_36)
.L_36:
        /*0054*/ 	.word	0x00000008
.L_37:


//--------------------- .nv.info._Z26histogram_shared_optimizedPjS_jj --------------------------
	.section	.nv.info._Z26histogram_shared_optimizedPjS_jj,"",@"SHT_CUDA_INFO"
	.sectionflags	@""
	.align	4


	//----- nvinfo : EIATTR_CUDA_API_VERSION
	.align		4
        /*0000*/ 	.byte	0x04, 0x37
        /*0002*/ 	.short	(.L_39 - .L_38)
.L_38:
        /*0004*/ 	.word	0x00000082


	//----- nvinfo : EIATTR_KPARAM_INFO
	.align		4
.L_39:
        /*0008*/ 	.byte	0x04, 0x17
        /*000a*/ 	.short	(.L_41 - .L_40)
.L_40:
        /*000c*/ 	.word	0x00000000
        /*0010*/ 	.short	0x0003
        /*0012*/ 	.short	0x0014
        /*0014*/ 	.byte	0x00, 0xf0, 0x11, 0x00


	//----- nvinfo : EIATTR_KPARAM_INFO
	.align		4
.L_41:
        /*0018*/ 	.byte	0x04, 0x17
        /*001a*/ 	.short	(.L_43 - .L_42)
.L_42:
        /*001c*/ 	.word	0x00000000
        /*0020*/ 	.short	0x0002
        /*0022*/ 	.short	0x0010
        /*0024*/ 	.byte	0x00, 0xf0, 0x11, 0x00


	//----- nvinfo : EIATTR_KPARAM_INFO
	.align		4
.L_43:
        /*0028*/ 	.byte	0x04, 0x17
        /*002a*/ 	.short	(.L_45 - .L_44)
.L_44:
        /*002c*/ 	.word	0x00000000
        /*0030*/ 	.short	0x0001
        /*0032*/ 	.short	0x0008
        /*0034*/ 	.byte	0x00, 0xf5, 0x21, 0x00


	//----- nvinfo : EIATTR_KPARAM_INFO
	.align		4
.L_45:
        /*0038*/ 	.byte	0x04, 0x17
        /*003a*/ 	.short	(.L_47 - .L_46)
.L_46:
        /*003c*/ 	.word	0x00000000
        /*0040*/ 	.short	0x0000
        /*0042*/ 	.short	0x0000
        /*0044*/ 	.byte	0x00, 0xf5, 0x21, 0x00


	//----- nvinfo : EIATTR_SPARSE_MMA_MASK
	.align		4
.L_47:
        /*0048*/ 	.byte	0x03, 0x50
        /*004a*/ 	.short	0x0000


	//----- nvinfo : EIATTR_MAXREG_COUNT
	.align		4
        /*004c*/ 	.byte	0x03, 0x1b
        /*004e*/ 	.short	0x00ff


	//----- nvinfo : EIATTR_MERCURY_ISA_VERSION
	.align		4
        /*0050*/ 	.byte	0x03, 0x5f
        /*0052*/ 	.short	0x0101


	//----- nvinfo : EIATTR_VRC_CTA_INIT_COUNT
	.align		4
        /*0054*/ 	.byte	0x02, 0x4a
	.zero		1
	.zero		1


	//----- nvinfo : EIATTR_EXIT_INSTR_OFFSETS
	.align		4
        /*0058*/ 	.byte	0x04, 0x1c
        /*005a*/ 	.short	(.L_49 - .L_48)


	//   ....[0]....
.L_48:
        /*005c*/ 	.word	0x00000010


	//----- nvinfo : EIATTR_CBANK_PARAM_SIZE
	.align		4
.L_49:
        /*0060*/ 	.byte	0x03, 0x19
        /*0062*/ 	.short	0x0018


	//----- nvinfo : EIATTR_PARAM_CBANK
	.align		4
        /*0064*/ 	.byte	0x04, 0x0a
        /*0066*/ 	.short	(.L_51 - .L_50)
	.align		4
.L_50:
        /*0068*/ 	.word	index@(.nv.constant0._Z26histogram_shared_optimizedPjS_jj)
        /*006c*/ 	.short	0x0380
        /*006e*/ 	.short	0x0018


	//----- nvinfo : EIATTR_SW_WAR
	.align		4
.L_51:
        /*0070*/ 	.byte	0x04, 0x36
        /*0072*/ 	.short	(.L_53 - .L_52)
.L_52:
        /*0074*/ 	.word	0x00000008
.L_53:


//--------------------- .nv.info._Z23histogram_shared_kernelPjS_jj --------------------------
	.section	.nv.info._Z23histogram_shared_kernelPjS_jj,"",@"SHT_CUDA_INFO"
	.sectionflags	@""
	.align	4


	//----- nvinfo : EIATTR_CUDA_API_VERSION
	.align		4
        /*0000*/ 	.byte	0x04, 0x37
        /*0002*/ 	.short	(.L_55 - .L_54)
.L_54:
        /*0004*/ 	.word	0x00000082


	//----- nvinfo : EIATTR_KPARAM_INFO
	.align		4
.L_55:
        /*0008*/ 	.byte	0x04, 0x17
        /*000a*/ 	.short	(.L_57 - .L_56)
.L_56:
        /*000c*/ 	.word	0x00000000
        /*0010*/ 	.short	0x0003
        /*0012*/ 	.short	0x0014
        /*0014*/ 	.byte	0x00, 0xf0, 0x11, 0x00


	//----- nvinfo : EIATTR_KPARAM_INFO
	.align		4
.L_57:
        /*0018*/ 	.byte	0x04, 0x17
        /*001a*/ 	.short	(.L_59 - .L_58)
.L_58:
        /*001c*/ 	.word	0x00000000
        /*0020*/ 	.short	0x0002
        /*0022*/ 	.short	0x0010
        /*0024*/ 	.byte	0x00, 0xf0, 0x11, 0x00


	//----- nvinfo : EIATTR_KPARAM_INFO
	.align		4
.L_59:
        /*0028*/ 	.byte	0x04, 0x17
        /*002a*/ 	.short	(.L_61 - .L_60)
.L_60:
        /*002c*/ 	.word	0x00000000
        /*0030*/ 	.short	0x0001
        /*0032*/ 	.short	0x0008
        /*0034*/ 	.byte	0x00, 0xf5, 0x21, 0x00


	//----- nvinfo : EIATTR_KPARAM_INFO
	.align		4
.L_61:
        /*0038*/ 	.byte	0x04, 0x17
        /*003a*/ 	.short	(.L_63 - .L_62)
.L_62:
        /*003c*/ 	.word	0x00000000
        /*0040*/ 	.short	0x0000
        /*0042*/ 	.short	0x0000
        /*0044*/ 	.byte	0x00, 0xf5, 0x21, 0x00


	//----- nvinfo : EIATTR_SPARSE_MMA_MASK
	.align		4
.L_63:
        /*0048*/ 	.byte	0x03, 0x50
        /*004a*/ 	.short	0x0000


	//----- nvinfo : EIATTR_MAXREG_COUNT
	.align		4
        /*004c*/ 	.byte	0x03, 0x1b
        /*004e*/ 	.short	0x00ff


	//----- nvinfo : EIATTR_NUM_BARRIERS
	.align		4
        /*0050*/ 	.byte	0x02, 0x4c
        /*0052*/ 	.byte	0x01
	.zero		1


	//----- nvinfo : EIATTR_MERCURY_ISA_VERSION
	.align		4
        /*0054*/ 	.byte	0x03, 0x5f
        /*0056*/ 	.short	0x0101


	//----- nvinfo : EIATTR_VRC_CTA_INIT_COUNT
	.align		4
        /*0058*/ 	.byte	0x02, 0x4a
	.zero		1
	.zero		1


	//----- nvinfo : EIATTR_EXIT_INSTR_OFFSETS
	.align		4
        /*005c*/ 	.byte	0x04, 0x1c
        /*005e*/ 	.short	(.L_65 - .L_64)


	//   ....[0]....
.L_64:
        /*0060*/ 	.word	0x000006b0


	//----- nvinfo : EIATTR_CRS_STACK_SIZE
	.align		4
.L_65:
        /*0064*/ 	.byte	0x04, 0x1e
        /*0066*/ 	.short	(.L_67 - .L_66)
.L_66:
        /*0068*/ 	.word	0x00000000


	//----- nvinfo : EIATTR_CBANK_PARAM_SIZE
	.align		4
.L_67:
        /*006c*/ 	.byte	0x03, 0x19
        /*006e*/ 	.short	0x0018


	//----- nvinfo : EIATTR_PARAM_CBANK
	.align		4
        /*0070*/ 	.byte	0x04, 0x0a
        /*0072*/ 	.short	(.L_69 - .L_68)
	.align		4
.L_68:
        /*0074*/ 	.word	index@(.nv.constant0._Z23histogram_shared_kernelPjS_jj)
        /*0078*/ 	.short	0x0380
        /*007a*/ 	.short	0x0018


	//----- nvinfo : EIATTR_SW_WAR
	.align		4
.L_69:
        /*007c*/ 	.byte	0x04, 0x36
        /*007e*/ 	.short	(.L_71 - .L_70)
.L_70:
        /*0080*/ 	.word	0x00000008
.L_71:


//--------------------- .nv.info._Z23histogram_global_kernelPjS_jj --------------------------
	.section	.nv.info._Z23histogram_global_kernelPjS_jj,"",@"SHT_CUDA_INFO"
	.sectionflags	@""
	.align	4


	//----- nvinfo : EIATTR_CUDA_API_VERSION
	.align		4
        /*0000*/ 	.byte	0x04, 0x37
        /*0002*/ 	.short	(.L_73 - .L_72)
.L_72:
        /*0004*/ 	.word	0x00000082


	//----- nvinfo : EIATTR_KPARAM_INFO
	.align		4
.L_73:
        /*0008*/ 	.byte	0x04, 0x17
        /*000a*/ 	.short	(.L_75 - .L_74)
.L_74:
        /*000c*/ 	.word	0x00000000
        /*0010*/ 	.short	0x0003
        /*0012*/ 	.short	0x0014
        /*0014*/ 	.byte	0x00, 0xf0, 0x11, 0x00


	//----- nvinfo : EIATTR_KPARAM_INFO
	.align		4
.L_75:
        /*0018*/ 	.byte	0x04, 0x17
        /*001a*/ 	.short	(.L_77 - .L_76)
.L_76:
        /*001c*/ 	.word	0x00000000
        /*0020*/ 	.short	0x0002
        /*0022*/ 	.short	0x0010
        /*0024*/ 	.byte	0x00, 0xf0, 0x11, 0x00


	//----- nvinfo : EIATTR_KPARAM_INFO
	.align		4
.L_77:
        /*0028*/ 	.byte	0x04, 0x17
        /*002a*/ 	.short	(.L_79 - .L_78)
.L_78:
        /*002c*/ 	.word	0x00000000
        /*0030*/ 	.short	0x0001
        /*0032*/ 	.short	0x0008
        /*0034*/ 	.byte	0x00, 0xf5, 0x21, 0x00


	//----- nvinfo : EIATTR_KPARAM_INFO
	.align		4
.L_79:
        /*0038*/ 	.byte	0x04, 0x17
        /*003a*/ 	.short	(.L_81 - .L_80)
.L_80:
        /*003c*/ 	.word	0x00000000
        /*0040*/ 	.short	0x0000
        /*0042*/ 	.short	0x0000
        /*0044*/ 	.byte	0x00, 0xf5, 0x21, 0x00


	//----- nvinfo : EIATTR_SPARSE_MMA_MASK
	.align		4
.L_81:
        /*0048*/ 	.byte	0x03, 0x50
        /*004a*/ 	.short	0x0000


	//----- nvinfo : EIATTR_MAXREG_COUNT
	.align		4
        /*004c*/ 	.byte	0x03, 0x1b
        /*004e*/ 	.short	0x00ff


	//----- nvinfo : EIATTR_MERCURY_ISA_VERSION
	.align		4
        /*0050*/ 	.byte	0x03, 0x5f
        /*0052*/ 	.short	0x0101


	//----- nvinfo : EIATTR_VRC_CTA_INIT_COUNT
	.align		4
        /*0054*/ 	.byte	0x02, 0x4a
	.zero		1
	.zero		1


	//----- nvinfo : EIATTR_EXIT_INSTR_OFFSETS
	.align		4
        /*0058*/ 	.byte	0x04, 0x1c
        /*005a*/ 	.short	(.L_83 - .L_82)


	//   ....[0]....
.L_82:
        /*005c*/ 	.word	0x00000070


	//   ....[1]....
        /*0060*/ 	.word	0x00000150


	//----- nvinfo : EIATTR_CRS_STACK_SIZE
	.align		4
.L_83:
        /*0064*/ 	.byte	0x04, 0x1e
        /*0066*/ 	.short	(.L_85 - .L_84)
.L_84:
        /*0068*/ 	.word	0x00000000


	//----- nvinfo : EIATTR_CBANK_PARAM_SIZE
	.align		4
.L_85:
        /*006c*/ 	.byte	0x03, 0x19
        /*006e*/ 	.short	0x0018


	//----- nvinfo : EIATTR_PARAM_CBANK
	.align		4
        /*0070*/ 	.byte	0x04, 0x0a
        /*0072*/ 	.short	(.L_87 - .L_86)
	.align		4
.L_86:
        /*0074*/ 	.word	index@(.nv.constant0._Z23histogram_global_kernelPjS_jj)
        /*0078*/ 	.short	0x0380
        /*007a*/ 	.short	0x0018


	//----- nvinfo : EIATTR_SW_WAR
	.align		4
.L_87:
        /*007c*/ 	.byte	0x04, 0x36
        /*007e*/ 	.short	(.L_89 - .L_88)
.L_88:
        /*0080*/ 	.word	0x00000008
.L_89:


//--------------------- .nv.callgraph             --------------------------
	.section	.nv.callgraph,"",@"SHT_CUDA_CALLGRAPH"
	.align	4
	.sectionentsize	8
	.align		4
        /*0000*/ 	.word	0x00000000
	.align		4
        /*0004*/ 	.word	0xffffffff
	.align		4
        /*0008*/ 	.word	0x00000000
	.align		4
        /*000c*/ 	.word	0xfffffffe
	.align		4
        /*0010*/ 	.word	0x00000000
	.align		4
        /*0014*/ 	.word	0xfffffffd
	.align		4
        /*0018*/ 	.word	0x00000000
	.align		4
        /*001c*/ 	.word	0xfffffffc


//--------------------- .text._Z14convert_kernelPjj --------------------------
	.section	.text._Z14convert_kernelPjj,"ax",@progbits
	.align	128
        .global         _Z14convert_kernelPjj
        .type           _Z14convert_kernelPjj,@function
        .size           _Z14convert_kernelPjj,(.L_x_18 - _Z14convert_kernelPjj)
        .other          _Z14convert_kernelPjj,@"STO_CUDA_ENTRY STV_DEFAULT"
_Z14convert_kernelPjj:
.text._Z14convert_kernelPjj:
[----:B------:R-:W-:Y:S01]  /*0000*/  LDC R1, c[0x0][0x37c] ;  /* 0x0000df00ff017b82 */ /* 0x000fe20000000800 */
[----:B------:R-:W-:Y:S05]  /*0010*/  EXIT ;  /* 0x000000000000794d */ /* 0x000fea0003800000 */
.L_x_0:
[----:B------:R-:W-:-:S00]  /*0020*/  BRA `(.L_x_0) ;  /* 0xfffffffc00fc7947 */ /* 0x000fc0000383ffff */
[----:B------:R-:W-:-:S00]  /*0030*/  NOP ;  /* 0x0000000000007918 */ /* 0x000fc00000000000 */
        /* <DEDUP_REMOVED lines=12> */
.L_x_18:


//--------------------- .text._Z26histogram_shared_optimizedPjS_jj --------------------------
	.section	.text._Z26histogram_shared_optimizedPjS_jj,"ax",@progbits
	.align	128
        .global         _Z26histogram_shared_optimizedPjS_jj
        .type           _Z26histogram_shared_optimizedPjS_jj,@function
        .size           _Z26histogram_shared_optimizedPjS_jj,(.L_x_19 - _Z26histogram_shared_optimizedPjS_jj)
        .other          _Z26histogram_shared_optimizedPjS_jj,@"STO_CUDA_ENTRY STV_DEFAULT"
_Z26histogram_shared_optimizedPjS_jj:
.text._Z26histogram_shared_optimizedPjS_jj:
[----:B------:R-:W-:Y:S01]  /*0000*/  LDC R1, c[0x0][0x37c] ;  /* 0x0000df00ff017b82 */ /* 0x000fe20000000800 */
[----:B------:R-:W-:Y:S05]  /*0010*/  EXIT ;  /* 0x000000000000794d */ /* 0x000fea0003800000 */
.L_x_1:
        /* <DEDUP_REMOVED lines=14> */
.L_x_19:


//--------------------- .text._Z23histogram_shared_kernelPjS_jj --------------------------
	.section	.text._Z23histogram_shared_kernelPjS_jj,"ax",@progbits
	.align	128
        .global         _Z23histogram_shared_kernelPjS_jj
        .type           _Z23histogram_shared_kernelPjS_jj,@function
        .size           _Z23histogram_shared_kernelPjS_jj,(.L_x_17 - _Z23histogram_shared_kernelPjS_jj)
        .other          _Z23histogram_shared_kernelPjS_jj,@"STO_CUDA_ENTRY STV_DEFAULT"
_Z23histogram_shared_kernelPjS_jj:
.text._Z23histogram_shared_kernelPjS_jj:
[----:B------:R-:W-:Y:S01]  /*0000*/  LDC R1, c[0x0][0x37c] ;  /* 0x0000df00ff017b82 */ /* 0x000fe20000000800 */
[----:B------:R-:W0:Y:S07]  /*0010*/  S2R R3, SR_TID.X ;  /* 0x0000000000037919 */ /* 0x000e2e0000002100 */
[----:B------:R-:W1:Y:S08]  /*0020*/  LDC R0, c[0x0][0x360] ;  /* 0x0000d800ff007b82 */ /* 0x000e700000000800 */
[----:B------:R-:W2:Y:S01]  /*0030*/  S2UR UR4, SR_CTAID.X ;  /* 0x00000000000479c3 */ /* 0x000ea20000002500 */
[----:B-1----:R-:W-:Y:S01]  /*0040*/  LOP3.LUT R5, R0, 0xffff, RZ, 0xc0, !PT ;  /* 0x0000ffff00057812 */ /* 0x002fe200078ec0ff */
[----:B0-----:R-:W-:-:S05]  /*0050*/  IMAD.IADD R2, R3, 0x1, R0 ;  /* 0x0000000103027824 */ /* 0x001fca00078e0200 */
[----:B------:R-:W-:Y:S01]  /*0060*/  LOP3.LUT R4, R2, 0xfff, RZ, 0x3c, !PT ;  /* 0x00000fff02047812 */ /* 0x000fe200078e3cff */
[----:B--2---:R-:W-:-:S03]  /*0070*/  IMAD R2, R0, UR4, R3 ;  /* 0x0000000400027c24 */ /* 0x004fc6000f8e0203 */
[----:B------:R-:W-:Y:S02]  /*0080*/  LOP3.LUT R4, R4, 0xffff, RZ, 0xc0, !PT ;  /* 0x0000ffff04047812 */ /* 0x000fe400078ec0ff */
[----:B------:R-:W-:-:S07]  /*0090*/  MOV R9, 0xb0 ;  /* 0x000000b000097802 */ /* 0x000fce0000000f00 */
[----:B------:R-:W-:Y:S05]  /*00a0*/  CALL.REL.NOINC `($__internal_0_$__cuda_sm20_div_u16) ;  /* 0x0000000400847944 */ /* 0x000fea0003c00000 */
[----:B------:R-:W-:Y:S01]  /*00b0*/  LOP3.LUT R9, R8, 0x3, RZ, 0xc0, !PT ;  /* 0x0000000308097812 */ /* 0x000fe200078ec0ff */
[----:B------:R-:W-:Y:S01]  /*00c0*/  BSSY.RECONVERGENT B0, `(.L_x_2) ;  /* 0x0000010000007945 */ /* 0x000fe20003800200 */
[----:B------:R-:W-:Y:S02]  /*00d0*/  IMAD.MOV.U32 R5, RZ, RZ, R3 ;  /* 0x000000ffff057224 */ /* 0x000fe400078e0003 */
[C---:B------:R-:W-:Y:S02]  /*00e0*/  ISETP.NE.AND P0, PT, R9.reuse, 0x2, PT ;  /* 0x000000020900780c */ /* 0x040fe40003f05270 */
[----:B------:R-:W-:-:S11]  /*00f0*/  LOP3.LUT R12, R9, 0x2, RZ, 0x3c, !PT ;  /* 0x00000002090c7812 */ /* 0x000fd600078e3cff */
[----:B------:R-:W-:Y:S05]  /*0100*/  @!P0 BRA `(.L_x_3) ;  /* 0x00000000002c8947 */ /* 0x000fea0003800000 */
[----:B------:R-:W0:Y:S01]  /*0110*/  S2UR UR5, SR_CgaCtaId ;  /* 0x00000000000579c3 */ /* 0x000e220000008800 */
[----:B------:R-:W-:Y:S01]  /*0120*/  UMOV UR4, 0x400 ;  /* 0x0000040000047882 */ /* 0x000fe20000000000 */
[C---:B------:R-:W-:Y:S01]  /*0130*/  IMAD R5, R12.reuse, R0, R3 ;  /* 0x000000000c057224 */ /* 0x040fe200078e0203 */
[----:B------:R-:W-:Y:S01]  /*0140*/  IADD3 R4, PT, PT, -R12, RZ, RZ ;  /* 0x000000ff0c047210 */ /* 0x000fe20007ffe1ff */
[----:B0-----:R-:W-:-:S06]  /*0150*/  ULEA UR4, UR5, UR4, 0x18 ;  /* 0x0000000405047291 */ /* 0x001fcc000f8ec0ff */
[----:B------:R-:W-:-:S07]  /*0160*/  LEA R7, R3, UR4, 0x2 ;  /* 0x0000000403077c11 */ /* 0x000fce000f8e10ff */
.L_x_4:
[----:B------:R-:W-:Y:S01]  /*0170*/  VIADD R4, R4, 0x1 ;  /* 0x0000000104047836 */ /* 0x000fe20000000000 */
[----:B------:R0:W-:Y:S04]  /*0180*/  STS [R7], RZ ;  /* 0x000000ff07007388 */ /* 0x0001e80000000800 */
[----:B------:R-:W-:Y:S01]  /*0190*/  ISETP.NE.AND P0, PT, R4, RZ, PT ;  /* 0x000000ff0400720c */ /* 0x000fe20003f05270 */
[----:B0-----:R-:W-:-:S12]  /*01a0*/  IMAD R7, R0, 0x4, R7 ;  /* 0x0000000400077824 */ /* 0x001fd800078e0207 */
[----:B------:R-:W-:Y:S05]  /*01b0*/  @P0 BRA `(.L_x_4) ;  /* 0xfffffffc00ec0947 */ /* 0x000fea000383ffff */
.L_x_3:
[----:B------:R-:W-:Y:S05]  /*01c0*/  BSYNC.RECONVERGENT B0 ;  /* 0x0000000000007941 */ /* 0x000fea0003800200 */
.L_x_2:
[----:B------:R-:W0:Y:S01]  /*01d0*/  S2UR UR5, SR_CgaCtaId ;  /* 0x00000000000579c3 */ /* 0x000e220000008800 */
[----:B------:R-:W-:Y:S01]  /*01e0*/  UMOV UR4, 0x400 ;  /* 0x0000040000047882 */ /* 0x000fe20000000000 */
[----:B------:R-:W-:Y:S01]  /*01f0*/  BSSY.RECONVERGENT B0, `(.L_x_5) ;  /* 0x000000e000007945 */ /* 0x000fe20003800200 */
[----:B0-----:R-:W-:-:S06]  /*0200*/  ULEA UR4, UR5, UR4, 0x18 ;  /* 0x0000000405047291 */ /* 0x001fcc000f8ec0ff */
[----:B------:R-:W-:-:S07]  /*0210*/  LEA R7, R5, UR4, 0x2 ;  /* 0x0000000405077c11 */ /* 0x000fce000f8e10ff */
.L_x_6:
[C---:B------:R-:W-:Y:S01]  /*0220*/  LEA R4, R0.reuse, R7, 0x2 ;  /* 0x0000000700047211 */ /* 0x040fe200078e10ff */
[C-C-:B------:R-:W-:Y:S01]  /*0230*/  IMAD R6, R0.reuse, 0x8, R7.reuse ;  /* 0x0000000800067824 */ /* 0x140fe200078e0207 */
[----:B------:R0:W-:Y:S01]  /*0240*/  STS [R7], RZ ;  /* 0x000000ff07007388 */ /* 0x0001e20000000800 */
[C---:B------:R-:W-:Y:S02]  /*0250*/  IMAD R8, R0.reuse, 0xc, R7 ;  /* 0x0000000c00087824 */ /* 0x040fe400078e0207 */
[----:B------:R-:W-:Y:S01]  /*0260*/  IMAD R5, R0, 0x4, R5 ;  /* 0x0000000400057824 */ /* 0x000fe200078e0205 */
[----:B------:R1:W-:Y:S04]  /*0270*/  STS [R4], RZ ;  /* 0x000000ff04007388 */ /* 0x0003e80000000800 */
[----:B------:R1:W-:Y:S01]  /*0280*/  STS [R6], RZ ;  /* 0x000000ff06007388 */ /* 0x0003e20000000800 */
[----:B------:R-:W-:-:S02]  /*0290*/  ISETP.GE.U32.AND P0, PT, R5, 0x1000, PT ;  /* 0x000010000500780c */ /* 0x000fc40003f06070 */
[----:B0-----:R-:W-:Y:S01]  /*02a0*/  LEA R7, R0, R7, 0x4 ;  /* 0x0000000700077211 */ /* 0x001fe200078e20ff */
[----:B------:R1:W-:Y:S10]  /*02b0*/  STS [R8], RZ ;  /* 0x000000ff08007388 */ /* 0x0003f40000000800 */
[----:B-1----:R-:W-:Y:S05]  /*02c0*/  @!P0 BRA `(.L_x_6) ;  /* 0xfffffffc00d48947 */ /* 0x002fea000383ffff */
[----:B------:R-:W-:Y:S05]  /*02d0*/  BSYNC.RECONVERGENT B0 ;  /* 0x0000000000007941 */ /* 0x000fea0003800200 */
.L_x_5:
[----:B------:R-:W0:Y:S01]  /*02e0*/  LDCU UR8, c[0x0][0x390] ;  /* 0x00007200ff0877ac */ /* 0x000e220008000800 */
[----:B------:R-:W1:Y:S01]  /*02f0*/  LDC.64 R4, c[0x0][0x388] ;  /* 0x0000e200ff047b82 */ /* 0x000e620000000a00 */
[----:B------:R-:W-:Y:S01]  /*0300*/  BSSY.RECONVERGENT B0, `(.L_x_7) ;  /* 0x000000f000007945 */ /* 0x000fe20003800200 */
[----:B------:R-:W-:Y:S01]  /*0310*/  ISETP.NE.AND P0, PT, R9, 0x2, PT ;  /* 0x000000020900780c */ /* 0x000fe20003f05270 */
[----:B------:R-:W2:Y:S01]  /*0320*/  LDCU.64 UR6, c[0x0][0x358] ;  /* 0x00006b00ff0677ac */ /* 0x000ea20008000a00 */
[----:B0-----:R-:W-:-:S13]  /*0330*/  ISETP.GE.U32.AND P1, PT, R2, UR8, PT ;  /* 0x0000000802007c0c */ /* 0x001fda000bf26070 */
[----:B--2---:R-:W-:Y:S05]  /*0340*/  @P1 BRA `(.L_x_8) ;  /* 0x0000000000281947 */ /* 0x004fea0003800000 */
[----:B------:R-:W0:Y:S01]  /*0350*/  LDC.64 R8, c[0x0][0x380] ;  /* 0x0000e000ff087b82 */ /* 0x000e220000000a00 */
[----:B------:R-:W2:Y:S02]  /*0360*/  LDCU UR5, c[0x0][0x370] ;  /* 0x00006e00ff0577ac */ /* 0x000ea40008000800 */
[----:B--2---:R-:W-:-:S07]  /*0370*/  IMAD R11, R0, UR5, RZ ;  /* 0x00000005000b7c24 */ /* 0x004fce000f8e02ff */
.L_x_9:
[----:B0-----:R-:W-:-:S06]  /*0380*/  IMAD.WIDE.U32 R6, R2, 0x4, R8 ;  /* 0x0000000402067825 */ /* 0x001fcc00078e0008 */
[----:B--2---:R-:W2:Y:S01]  /*0390*/  LDG.E R6, desc[UR6][R6.64] ;  /* 0x0000000606067981 */ /* 0x004ea2000c1e1900 */
[----:B------:R-:W-:-:S05]  /*03a0*/  IMAD.IADD R2, R11, 0x1, R2 ;  /* 0x000000010b027824 */ /* 0x000fca00078e0202 */
[----:B------:R-:W-:Y:S02]  /*03b0*/  ISETP.GE.U32.AND P1, PT, R2, UR8, PT ;  /* 0x0000000802007c0c */ /* 0x000fe4000bf26070 */
[----:B--2---:R-:W-:-:S05]  /*03c0*/  LEA R10, R6, UR4, 0x2 ;  /* 0x00000004060a7c11 */ /* 0x004fca000f8e10ff */
[----:B------:R2:W-:Y:S06]  /*03d0*/  ATOMS.POPC.INC.32 RZ, [R10+URZ] ;  /* 0x000000000aff7f8c */ /* 0x0005ec000d8000ff */
[----:B------:R-:W-:Y:S05]  /*03e0*/  @!P1 BRA `(.L_x_9) ;  /* 0xfffffffc00e49947 */ /* 0x000fea000383ffff */
.L_x_8:
[----:B------:R-:W-:Y:S05]  /*03f0*/  BSYNC.RECONVERGENT B0 ;  /* 0x0000000000007941 */ /* 0x000fea0003800200 */
.L_x_7:
[----:B------:R-:W-:Y:S06]  /*0400*/  BAR.SYNC.DEFER_BLOCKING 0x0 ;  /* 0x0000000000007b1d */ /* 0x000fec0000010000 */
[----:B------:R-:W-:Y:S04]  /*0410*/  BSSY.RECONVERGENT B0, `(.L_x_10) ;  /* 0x000000e000007945 */ /* 0x000fe80003800200 */
[----:B------:R-:W-:Y:S05]  /*0420*/  @!P0 BRA `(.L_x_11) ;  /* 0x0000000000308947 */ /* 0x000fea0003800000 */
[----:B------:R-:W0:Y:S01]  /*0430*/  LDC.64 R6, c[0x0][0x388] ;  /* 0x0000e200ff067b82 */ /* 0x000e220000000a00 */
[C---:B------:R-:W-:Y:S01]  /*0440*/  LEA R9, R3.reuse, UR4, 0x2 ;  /* 0x0000000403097c11 */ /* 0x040fe2000f8e10ff */
[----:B------:R-:W-:Y:S02]  /*0450*/  IMAD.MOV R2, RZ, RZ, -R12 ;  /* 0x000000ffff027224 */ /* 0x000fe400078e0a0c */
[----:B0-----:R-:W-:-:S04]  /*0460*/  IMAD.WIDE.U32 R6, R3, 0x4, R6 ;  /* 0x0000000403067825 */ /* 0x001fc800078e0006 */
[----:B------:R-:W-:-:S07]  /*0470*/  IMAD R3, R12, R0, R3 ;  /* 0x000000000c037224 */ /* 0x000fce00078e0203 */
.L_x_12:
[----:B------:R0:W3:Y:S01]  /*0480*/  LDS R11, [R9] ;  /* 0x00000000090b7984 */ /* 0x0000e20000000800 */
[----:B------:R-:W-:-:S04]  /*0490*/  IADD3 R2, PT, PT, R2, 0x1, RZ ;  /* 0x0000000102027810 */ /* 0x000fc80007ffe0ff */
[----:B------:R-:W-:Y:S01]  /*04a0*/  ISETP.NE.AND P0, PT, R2, RZ, PT ;  /* 0x000000ff0200720c */ /* 0x000fe20003f05270 */
[C---:B0-----:R-:W-:Y:S01]  /*04b0*/  IMAD R9, R0.reuse, 0x4, R9 ;  /* 0x0000000400097824 */ /* 0x041fe200078e0209 */
[----:B---3--:R0:W-:Y:S02]  /*04c0*/  REDG.E.ADD.STRONG.GPU desc[UR6][R6.64], R11 ;  /* 0x0000000b0600798e */ /* 0x0081e4000c12e106 */
[----:B0-----:R-:W-:-:S09]  /*04d0*/  IMAD.WIDE.U32 R6, R0, 0x4, R6 ;  /* 0x0000000400067825 */ /* 0x001fd200078e0006 */
[----:B------:R-:W-:Y:S05]  /*04e0*/  @P0 BRA `(.L_x_12) ;  /* 0xfffffffc00e40947 */ /* 0x000fea000383ffff */
.L_x_11:
[----:B------:R-:W-:Y:S05]  /*04f0*/  BSYNC.RECONVERGENT B0 ;  /* 0x0000000000007941 */ /* 0x000fea0003800200 */
.L_x_10:
[C-C-:B------:R-:W-:Y:S01]  /*0500*/  IMAD R15, R0.reuse, 0x2, R3.reuse ;  /* 0x00000002000f7824 */ /* 0x140fe200078e0203 */
[C---:B------:R-:W-:Y:S01]  /*0510*/  IADD3 R19, PT, PT, R3.reuse, R0, RZ ;  /* 0x0000000003137210 */ /* 0x040fe20007ffe0ff */
[----:B------:R-:W-:Y:S01]  /*0520*/  IMAD R17, R0, 0x3, R3 ;  /* 0x0000000300117824 */ /* 0x000fe200078e0203 */
[----:B------:R-:W-:-:S07]  /*0530*/  LEA R21, R3, UR4, 0x2 ;  /* 0x0000000403157c11 */ /* 0x000fce000f8e10ff */
.L_x_13:
[C-C-:B------:R-:W-:Y:S01]  /*0540*/  IMAD R2, R0.reuse, 0x4, R21.reuse ;  /* 0x0000000400027824 */ /* 0x140fe200078e0215 */
[----:B0-----:R0:W3:Y:S01]  /*0550*/  LDS R23, [R21] ;  /* 0x0000000015177984 */ /* 0x0010e20000000800 */
[C-C-:B------:R-:W-:Y:S02]  /*0560*/  IMAD R14, R0.reuse, 0x8, R21.reuse ;  /* 0x00000008000e7824 */ /* 0x140fe400078e0215 */
[----:B------:R-:W-:Y:S01]  /*0570*/  IMAD R16, R0, 0xc, R21 ;  /* 0x0000000c00107824 */ /* 0x000fe200078e0215 */
[----:B------:R-:W4:Y:S01]  /*0580*/  LDS R25, [R2] ;  /* 0x0000000002197984 */ /* 0x000f220000000800 */
[----:B-1----:R-:W-:-:S03]  /*0590*/  IMAD.WIDE.U32 R6, R3, 0x4, R4 ;  /* 0x0000000403067825 */ /* 0x002fc600078e0004 */
[----:B------:R-:W1:Y:S01]  /*05a0*/  LDS R27, [R14] ;  /* 0x000000000e1b7984 */ /* 0x000e620000000800 */
[----:B------:R-:W-:-:S03]  /*05b0*/  IMAD.WIDE.U32 R8, R19, 0x4, R4 ;  /* 0x0000000413087825 */ /* 0x000fc600078e0004 */
[----:B------:R-:W5:Y:S01]  /*05c0*/  LDS R29, [R16] ;  /* 0x00000000101d7984 */ /* 0x000f620000000800 */
[----:B------:R-:W-:Y:S01]  /*05d0*/  IADD3 R3, PT, PT, R0, R3, R0 ;  /* 0x0000000300037210 */ /* 0x000fe20007ffe000 */
[----:B--2---:R-:W-:-:S03]  /*05e0*/  IMAD.WIDE.U32 R10, R15, 0x4, R4 ;  /* 0x000000040f0a7825 */ /* 0x004fc600078e0004 */
[----:B------:R-:W-:Y:S01]  /*05f0*/  IADD3 R3, PT, PT, R0, R3, R0 ;  /* 0x0000000300037210 */ /* 0x000fe20007ffe000 */
[----:B------:R-:W-:-:S03]  /*0600*/  IMAD.WIDE.U32 R12, R17, 0x4, R4 ;  /* 0x00000004110c7825 */ /* 0x000fc600078e0004 */
[----:B------:R-:W-:Y:S01]  /*0610*/  ISETP.GE.U32.AND P0, PT, R3, 0x1000, PT ;  /* 0x000010000300780c */ /* 0x000fe20003f06070 */
[C---:B------:R-:W-:Y:S01]  /*0620*/  IMAD R17, R0.reuse, 0x4, R17 ;  /* 0x0000000400117824 */ /* 0x040fe200078e0211 */
[C---:B------:R-:W-:Y:S01]  /*0630*/  LEA R15, R0.reuse, R15, 0x2 ;  /* 0x0000000f000f7211 */ /* 0x040fe200078e10ff */
[C---:B------:R-:W-:Y:S01]  /*0640*/  IMAD R19, R0.reuse, 0x4, R19 ;  /* 0x0000000400137824 */ /* 0x040fe200078e0213 */
[----:B0-----:R-:W-:Y:S01]  /*0650*/  LEA R21, R0, R21, 0x4 ;  /* 0x0000001500157211 */ /* 0x001fe200078e20ff */
[----:B---3--:R0:W-:Y:S04]  /*0660*/  REDG.E.ADD.STRONG.GPU desc[UR6][R6.64], R23 ;  /* 0x000000170600798e */ /* 0x0081e8000c12e106 */
[----:B----4-:R0:W-:Y:S04]  /*0670*/  REDG.E.ADD.STRONG.GPU desc[UR6][R8.64], R25 ;  /* 0x000000190800798e */ /* 0x0101e8000c12e106 */
[----:B-1----:R0:W-:Y:S04]  /*0680*/  REDG.E.ADD.STRONG.GPU desc[UR6][R10.64], R27 ;  /* 0x0000001b0a00798e */ /* 0x0021e8000c12e106 */
[----:B-----5:R0:W-:Y:S01]  /*0690*/  REDG.E.ADD.STRONG.GPU desc[UR6][R12.64], R29 ;  /* 0x0000001d0c00798e */ /* 0x0201e2000c12e106 */
[----:B------:R-:W-:Y:S05]  /*06a0*/  @!P0 BRA `(.L_x_13) ;  /* 0xfffffffc00a48947 */ /* 0x000fea000383ffff */
[----:B------:R-:W-:Y:S05]  /*06b0*/  EXIT ;  /* 0x000000000000794d */ /* 0x000fea0003800000 */
        .weak           $__internal_0_$__cuda_sm20_div_u16
        .type           $__internal_0_$__cuda_sm20_div_u16,@function
        .size           $__internal_0_$__cuda_sm20_div_u16,(.L_x_17 - $__internal_0_$__cuda_sm20_div_u16)
$__internal_0_$__cuda_sm20_div_u16:
[----:B------:R-:W0:Y:S01]  /*06c0*/  I2F.U16 R6, R5 ;  /* 0x0000000500067306 */ /* 0x000e220000101000 */
[----:B------:R-:W-:Y:S01]  /*06d0*/  IMAD.MOV.U32 R7, RZ, RZ, 0x4b800000 ;  /* 0x4b800000ff077424 */ /* 0x000fe200078e00ff */
[----:B------:R-:W-:Y:S02]  /*06e0*/  I2FP.F32.U32.RZ R4, R4 ;  /* 0x0000000400047245 */ /* 0x000fe4000020d000 */
[C---:B0-----:R-:W-:Y:S02]  /*06f0*/  FSETP.GEU.AND P1, PT, |R6|.reuse, 1.175494350822287508e-38, PT ;  /* 0x008000000600780b */ /* 0x041fe40003f2e200 */
[----:B------:R-:W-:Y:S02]  /*0700*/  FSETP.GT.AND P0, PT, |R6|, 8.50705917302346158658e+37, PT ;  /* 0x7e8000000600780b */ /* 0x000fe40003f04200 */
[----:B------:R-:W-:-:S04]  /*0710*/  FSEL R7, R7, 1, !P1 ;  /* 0x3f80000007077808 */ /* 0x000fc80004800000 */
[----:B------:R-:W-:Y:S02]  /*0720*/  FSEL R7, R7, 0.25, !P0 ;  /* 0x3e80000007077808 */ /* 0x000fe40004000000 */
[----:B------:R-:W-:Y:S01]  /*0730*/  ISETP.NE.U32.AND P0, PT, R5, RZ, PT ;  /* 0x000000ff0500720c */ /* 0x000fe20003f05070 */
[----:B------:R-:W-:Y:S02]  /*0740*/  HFMA2 R5, -RZ, RZ, 0, 0 ;  /* 0x00000000ff057431 */ /* 0x000fe400000001ff */
[----:B------:R-:W-:-:S06]  /*0750*/  FMUL R6, R6, R7 ;  /* 0x0000000706067220 */ /* 0x000fcc0000400000 */
[----:B------:R-:W0:Y:S02]  /*0760*/  MUFU.RCP R6, R6 ;  /* 0x0000000600067308 */ /* 0x000e240000001000 */
[----:B0-----:R-:W-:-:S04]  /*0770*/  FMUL R7, R7, R6 ;  /* 0x0000000607077220 */ /* 0x001fc80000400000 */
[----:B------:R-:W-:-:S04]  /*0780*/  VIADD R7, R7, 0x2 ;  /* 0x0000000207077836 */ /* 0x000fc80000000000 */
[----:B------:R-:W-:Y:S01]  /*0790*/  FMUL.RZ R7, R4, R7 ;  /* 0x0000000704077220 */ /* 0x000fe2000040c000 */
[----:B------:R-:W-:-:S05]  /*07a0*/  IMAD.MOV.U32 R4, RZ, RZ, R9 ;  /* 0x000000ffff047224 */ /* 0x000fca00078e0009 */
[----:B------:R-:W0:Y:S02]  /*07b0*/  F2I.U32.TRUNC.NTZ R7, R7 ;  /* 0x0000000700077305 */ /* 0x000e24000020f000 */
[----:B0-----:R-:W-:Y:S02]  /*07c0*/  LOP3.LUT R8, R7, 0xffff, RZ, 0xc0, !PT ;  /* 0x0000ffff07087812 */ /* 0x001fe400078ec0ff */
[----:B------:R-:W-:Y:S01]  /*07d0*/  @!P0 MOV R8, 0xffffffff ;  /* 0xffffffff00088802 */ /* 0x000fe20000000f00 */
[----:B------:R-:W-:Y:S06]  /*07e0*/  RET.REL.NODEC R4 `(_Z23histogram_shared_kernelPjS_jj) ;  /* 0xfffffff804047950 */ /* 0x000fec0003c3ffff */
.L_x_14:
        /* <DEDUP_REMOVED lines=9> */
.L_x_17:


//--------------------- .text._Z23histogram_global_kernelPjS_jj --------------------------
	.section	.text._Z23histogram_global_kernelPjS_jj,"ax",@progbits
	.align	128
        .global         _Z23histogram_global_kernelPjS_jj
        .type           _Z23histogram_global_kernelPjS_jj,@function
        .size           _Z23histogram_global_kernelPjS_jj,(.L_x_21 - _Z23histogram_global_kernelPjS_jj)
        .other          _Z23histogram_global_kernelPjS_jj,@"STO_CUDA_ENTRY STV_DEFAULT"
_Z23histogram_global_kernelPjS_jj:
.text._Z23histogram_global_kernelPjS_jj:
[----:B------:R-:W-:Y:S01]  /*0000*/  LDC R1, c[0x0][0x37c] ;  /* 0x0000df00ff017b82 */ /* 0x000fe20000000800 */
[----:B------:R-:W0:Y:S07]  /*0010*/  S2R R0, SR_TID.X ;  /* 0x0000000000007919 */ /* 0x000e2e0000002100 */
[----:B------:R-:W0:Y:S01]  /*0020*/  S2UR UR4, SR_CTAID.X ;  /* 0x00000000000479c3 */ /* 0x000e220000002500 */
[----:B------:R-:W1:Y:S07]  /*0030*/  LDCU UR5, c[0x0][0x390] ;  /* 0x00007200ff0577ac */ /* 0x000e6e0008000800 */
[----:B------:R-:W0:Y:S02]  /*0040*/  LDC R11, c[0x0][0x360] ;  /* 0x0000d800ff0b7b82 */ /* 0x000e240000000800 */
[----:B0-----:R-:W-:-:S05]  /*0050*/  IMAD R0, R11, UR4, R0 ;  /* 0x000000040b007c24 */ /* 0x001fca000f8e0200 */
[----:B-1----:R-:W-:-:S13]  /*0060*/  ISETP.GE.U32.AND P0, PT, R0, UR5, PT ;  /* 0x0000000500007c0c */ /* 0x002fda000bf06070 */
[----:B------:R-:W-:Y:S05]  /*0070*/  @P0 EXIT ;  /* 0x000000000000094d */ /* 0x000fea0003800000 */
[----:B------:R-:W0:Y:S01]  /*0080*/  LDC.64 R6, c[0x0][0x380] ;  /* 0x0000e000ff067b82 */ /* 0x000e220000000a00 */
[----:B------:R-:W1:Y:S01]  /*0090*/  LDCU UR4, c[0x0][0x370] ;  /* 0x00006e00ff0477ac */ /* 0x000e620008000800 */
[----:B------:R-:W2:Y:S06]  /*00a0*/  LDCU.64 UR6, c[0x0][0x358] ;  /* 0x00006b00ff0677ac */ /* 0x000eac0008000a00 */
[----:B------:R-:W3:Y:S01]  /*00b0*/  LDC.64 R8, c[0x0][0x388] ;  /* 0x0000e200ff087b82 */ /* 0x000ee20000000a00 */
[----:B-1----:R-:W-:-:S07]  /*00c0*/  IMAD R11, R11, UR4, RZ ;  /* 0x000000040b0b7c24 */ /* 0x002fce000f8e02ff */
.L_x_15:
[----:B0-----:R-:W-:-:S06]  /*00d0*/  IMAD.WIDE R2, R0, 0x4, R6 ;  /* 0x0000000400027825 */ /* 0x001fcc00078e0206 */
[----:B--2---:R-:W3:Y:S01]  /*00e0*/  LDG.E R3, desc[UR6][R2.64] ;  /* 0x0000000602037981 */ /* 0x004ee2000c1e1900 */
[----:B------:R-:W-:Y:S01]  /*00f0*/  IADD3 R0, PT, PT, R11, R0, RZ ;  /* 0x000000000b007210 */ /* 0x000fe20007ffe0ff */
[----:B-1----:R-:W-:-:S03]  /*0100*/  HFMA2 R13, -RZ, RZ, 0, 5.9604644775390625e-08 ;  /* 0x00000001ff0d7431 */ /* 0x002fc600000001ff */
[----:B------:R-:W-:Y:S01]  /*0110*/  ISETP.GE.U32.AND P0, PT, R0, UR5, PT ;  /* 0x0000000500007c0c */ /* 0x000fe2000bf06070 */
[----:B---3--:R-:W-:-:S05]  /*0120*/  IMAD.WIDE R4, R3, 0x4, R8 ;  /* 0x0000000403047825 */ /* 0x008fca00078e0208 */
[----:B------:R1:W-:Y:S07]  /*0130*/  REDG.E.ADD.STRONG.GPU desc[UR6][R4.64], R13 ;  /* 0x0000000d0400798e */ /* 0x0003ee000c12e106 */
[----:B------:R-:W-:Y:S05]  /*0140*/  @!P0 BRA `(.L_x_15) ;  /* 0xfffffffc00e08947 */ /* 0x000fea000383ffff */
[----:B------:R-:W-:Y:S05]  /*0150*/  EXIT ;  /* 0x000000000000794d */ /* 0x000fea0003800000 */
.L_x_16:
        /* <DEDUP_REMOVED lines=10> */
.L_x_21:


//--------------------- .nv.shared.reserved.0     --------------------------
	.section	.nv.shared.reserved.0,"aw",@nobits
	.weak		__nv_reservedSMEM_offset_0_alias
	.size		__nv_reservedSMEM_offset_0_alias, 0, 64
	.other		__nv_reservedSMEM_offset_0_alias,@"STO_CUDA_RESERVED_SHARED STV_DEFAULT"
__nv_reservedSMEM_offset_0_alias:
	.zero		0
	.zero		64


//--------------------- .nv.shared._Z23histogram_shared_kernelPjS_jj --------------------------
	.section	.nv.shared._Z23histogram_shared_kernelPjS_jj,"aw",@nobits
	.sectionflags	@""
	.align	4
.nv.shared._Z23histogram_shared_kernelPjS_jj:
	.zero		17408


//--------------------- .nv.constant0._Z14convert_kernelPjj --------------------------
	.section	.nv.constant0._Z14convert_kernelPjj,"a",@progbits
	.sectionflags	@""
	.align	4
.nv.constant0._Z14convert_kernelPjj:
	.zero		908


//--------------------- .nv.constant0._Z26histogram_shared_optimizedPjS_jj --------------------------
	.section	.nv.constant0._Z26histogram_shared_optimizedPjS_jj,"a",@progbits
	.sectionflags	@""
	.align	4
.nv.constant0._Z26histogram_shared_optimizedPjS_jj:
	.zero		920


//--------------------- .nv.constant0._Z23histogram_shared_kernelPjS_jj --------------------------
	.section	.nv.constant0._Z23histogram_shared_kernelPjS_jj,"a",@progbits
	.sectionflags	@""
	.align	4
.nv.constant0._Z23histogram_shared_kernelPjS_jj:
	.zero		920


//--------------------- .nv.constant0._Z23histogram_global_kernelPjS_jj --------------------------
	.section	.nv.constant0._Z23histogram_global_kernelPjS_jj,"a",@progbits
	.sectionflags	@""
	.align	4
.nv.constant0._Z23histogram_global_kernelPjS_jj:
	.zero		920


//--------------------- SYMBOLS --------------------------

	.type		.nv.reservedSmem.offset0,@object
	.size		.nv.reservedSmem.offset0,0x4
	.type		.nv.reservedSmem.cap,@object
	.size		.nv.reservedSmem.cap,0x4
